	.headerflags	@"EF_CUDA_TEXMODE_UNIFIED EF_CUDA_64BIT_ADDRESS EF_CUDA_ACCELERATORS EF_CUDA_SM90 EF_CUDA_VIRTUAL_SM(EF_CUDA_SM90)"
	.elftype	@"ET_EXEC"


//--------------------- .nv.info                  --------------------------
	.section	.nv.info,"",@"SHT_CUDA_INFO"
	.align	4


	//----- nvinfo : EIATTR_REGCOUNT
	.align		4
        /*0000*/ 	.byte	0x04, 0x2f
        /*0002*/ 	.short	(.L_1 - .L_0)
	.align		4
.L_0:
        /*0004*/ 	.word	index@(triton_red_fused_mv_2)
        /*0008*/ 	.word	0x00000028


	//----- nvinfo : EIATTR_MIN_STACK_SIZE
	.align		4
.L_1:
        /*000c*/ 	.byte	0x04, 0x12
        /*000e*/ 	.short	(.L_3 - .L_2)
	.align		4
.L_2:
        /*0010*/ 	.word	index@(triton_red_fused_mv_2)
        /*0014*/ 	.word	0x00000000


	//----- nvinfo : EIATTR_FRAME_SIZE
	.align		4
.L_3:
        /*0018*/ 	.byte	0x04, 0x11
        /*001a*/ 	.short	(.L_5 - .L_4)
	.align		4
.L_4:
        /*001c*/ 	.word	index@(triton_red_fused_mv_2)
        /*0020*/ 	.word	0x00000000


	//----- nvinfo : EIATTR_MIN_STACK_SIZE
	.align		4
.L_5:
        /*0024*/ 	.byte	0x04, 0x12
        /*0026*/ 	.short	(.L_7 - .L_6)
	.align		4
.L_6:
        /*0028*/ 	.word	index@(triton_red_fused_mv_2)
        /*002c*/ 	.word	0x00000000
.L_7:


//--------------------- .nv.info.triton_red_fused_mv_2 --------------------------
	.section	.nv.info.triton_red_fused_mv_2,"",@"SHT_CUDA_INFO"
	.sectionflags	@""
	.align	4


	//----- nvinfo : EIATTR_CUDA_API_VERSION
	.align		4
        /*0000*/ 	.byte	0x04, 0x37
        /*0002*/ 	.short	(.L_9 - .L_8)
.L_8:
        /*0004*/ 	.word	0x0000007c


	//----- nvinfo : EIATTR_KPARAM_INFO
	.align		4
.L_9:
        /*0008*/ 	.byte	0x04, 0x17
        /*000a*/ 	.short	(.L_11 - .L_10)
.L_10:
        /*000c*/ 	.word	0x00000000
        /*0010*/ 	.short	0x0004
        /*0012*/ 	.short	0x001c
        /*0014*/ 	.byte	0x00, 0xf0, 0x11, 0x00


	//----- nvinfo : EIATTR_KPARAM_INFO
	.align		4
.L_11:
        /*0018*/ 	.byte	0x04, 0x17
        /*001a*/ 	.short	(.L_13 - .L_12)
.L_12:
        /*001c*/ 	.word	0x00000000
        /*0020*/ 	.short	0x0003
        /*0022*/ 	.short	0x0018
        /*0024*/ 	.byte	0x00, 0xf0, 0x11, 0x00


	//----- nvinfo : EIATTR_KPARAM_INFO
	.align		4
.L_13:
        /*0028*/ 	.byte	0x04, 0x17
        /*002a*/ 	.short	(.L_15 - .L_14)
.L_14:
        /*002c*/ 	.word	0x00000000
        /*0030*/ 	.short	0x0002
        /*0032*/ 	.short	0x0010
        /*0034*/ 	.byte	0x00, 0xf4, 0x21, 0x00


	//----- nvinfo : EIATTR_KPARAM_INFO
	.align		4
.L_15:
        /*0038*/ 	.byte	0x04, 0x17
        /*003a*/ 	.short	(.L_17 - .L_16)
.L_16:
        /*003c*/ 	.word	0x00000000
        /*0040*/ 	.short	0x0001
        /*0042*/ 	.short	0x0008
        /*0044*/ 	.byte	0x00, 0xf4, 0x21, 0x00


	//----- nvinfo : EIATTR_KPARAM_INFO
	.align		4
.L_17:
        /*0048*/ 	.byte	0x04, 0x17
        /*004a*/ 	.short	(.L_19 - .L_18)
.L_18:
        /*004c*/ 	.word	0x00000000
        /*0050*/ 	.short	0x0000
        /*0052*/ 	.short	0x0000
        /*0054*/ 	.byte	0x00, 0xf4, 0x21, 0x00


	//----- nvinfo : EIATTR_SPARSE_MMA_MASK
	.align		4
.L_19:
        /*0058*/ 	.byte	0x03, 0x50
        /*005a*/ 	.short	0x0000


	//----- nvinfo : EIATTR_MAXREG_COUNT
	.align		4
        /*005c*/ 	.byte	0x03, 0x1b
        /*005e*/ 	.short	0x0080


	//----- nvinfo : EIATTR_COOP_GROUP_MASK_REGIDS
	.align		4
        /*0060*/ 	.byte	0x04, 0x29
        /*0062*/ 	.short	(.L_21 - .L_20)


	//   ....[0]....
.L_20:
        /*0064*/ 	.word	0xffffffff


	//   ....[1]....
        /*0068*/ 	.word	0xffffffff


	//   ....[2]....
        /*006c*/ 	.word	0xffffffff


	//   ....[3]....
        /*0070*/ 	.word	0xffffffff


	//   ....[4]....
        /*0074*/ 	.word	0xffffffff


	//   ....[5]....
        /*0078*/ 	.word	0xffffffff


	//   ....[6]....
        /*007c*/ 	.word	0xffffffff


	//   ....[7]....
        /*0080*/ 	.word	0xffffffff


	//   ....[8]....
        /*0084*/ 	.word	0xffffffff


	//----- nvinfo : EIATTR_COOP_GROUP_INSTR_OFFSETS
	.align		4
.L_21:
        /*0088*/ 	.byte	0x04, 0x28
        /*008a*/ 	.short	(.L_23 - .L_22)


	//   ....[0]....
.L_22:
        /*008c*/ 	.word	0x00000460


	//   ....[1]....
        /*0090*/ 	.word	0x00000480


	//   ....[2]....
        /*0094*/ 	.word	0x000004a0


	//   ....[3]....
        /*0098*/ 	.word	0x000004d0


	//   ....[4]....
        /*009c*/ 	.word	0x000004f0


	//   ....[5]....
        /*00a0*/ 	.word	0x00000590


	//   ....[6]....
        /*00a4*/ 	.word	0x000005b0


	//   ....[7]....
        /*00a8*/ 	.word	0x000005d0


	//   ....[8]....
        /*00ac*/ 	.word	0x00000600


	//----- nvinfo : EIATTR_EXIT_INSTR_OFFSETS
	.align		4
.L_23:
        /*00b0*/ 	.byte	0x04, 0x1c
        /*00b2*/ 	.short	(.L_25 - .L_24)


	//   ....[0]....
.L_24:
        /*00b4*/ 	.word	0x00000670


	//   ....[1]....
        /*00b8*/ 	.word	0x000006c0


	//----- nvinfo : EIATTR_REQNTID
	.align		4
.L_25:
        /*00bc*/ 	.byte	0x04, 0x10
        /*00be*/ 	.short	(.L_27 - .L_26)
.L_26:
        /*00c0*/ 	.word	0x00000200
        /*00c4*/ 	.word	0x00000001
        /*00c8*/ 	.word	0x00000001


	//----- nvinfo : EIATTR_CBANK_PARAM_SIZE
	.align		4
.L_27:
        /*00cc*/ 	.byte	0x03, 0x19
        /*00ce*/ 	.short	0x0020


	//----- nvinfo : EIATTR_PARAM_CBANK
	.align		4
        /*00d0*/ 	.byte	0x04, 0x0a
        /*00d2*/ 	.short	(.L_29 - .L_28)
	.align		4
.L_28:
        /*00d4*/ 	.word	index@(.nv.constant0.triton_red_fused_mv_2)
        /*00d8*/ 	.short	0x0210
        /*00da*/ 	.short	0x0020


	//----- nvinfo : EIATTR_SW_WAR
	.align		4
.L_29:
        /*00dc*/ 	.byte	0x04, 0x36
        /*00de*/ 	.short	(.L_31 - .L_30)
.L_30:
        /*00e0*/ 	.word	0x00000008
.L_31:


//--------------------- .nv.callgraph             --------------------------
	.section	.nv.callgraph,"",@"SHT_CUDA_CALLGRAPH"
	.align	4
	.sectionentsize	8
	.align		4
        /*0000*/ 	.word	0x00000000
	.align		4
        /*0004*/ 	.word	0xffffffff
	.align		4
        /*0008*/ 	.word	0x00000000
	.align		4
        /*000c*/ 	.word	0xfffffffe
	.align		4
        /*0010*/ 	.word	0x00000000
	.align		4
        /*0014*/ 	.word	0xfffffffd
	.align		4
        /*0018*/ 	.word	0x00000000
	.align		4
        /*001c*/ 	.word	0xfffffffc


//--------------------- .text.triton_red_fused_mv_2 --------------------------
	.section	.text.triton_red_fused_mv_2,"ax",@progbits
	.sectionflags	@"SHF_BARRIERS=1"
	.align	128
        .global         triton_red_fused_mv_2
        .type           triton_red_fused_mv_2,@function
        .size           triton_red_fused_mv_2,(.L_x_1 - triton_red_fused_mv_2)
        .other          triton_red_fused_mv_2,@"STO_CUDA_ENTRY STV_DEFAULT"
triton_red_fused_mv_2:
.text.triton_red_fused_mv_2:
[----:B------:R-:W0:Y:S02]  /*0000*/  LDC R1, c[0x0][0x28] ;  /* 0x00000a00ff017b82 */ /* 0x000e240000000800 */
[----:B------:R-:W1:Y:S01]  /*0010*/  S2R R3, SR_TID.X ;  /* 0x0000000000037919 */ /* 0x000e620000002100 */
[----:B------:R-:W2:Y:S01]  /*0020*/  LDC.64 R16, c[0x0][0x218] ;  /* 0x00008600ff107b82 */ /* 0x000ea20000000a00 */
[----:B------:R-:W-:Y:S01]  /*0030*/  ULDC.64 UR4, c[0x0][0x210] ;  /* 0x0000840000047ab9 */ /* 0x000fe20000000a00 */
[----:B------:R-:W-:Y:S01]  /*0040*/  CS2R R32, SRZ ;  /* 0x0000000000207805 */ /* 0x000fe2000001ff00 */
[----:B------:R-:W3:Y:S01]  /*0050*/  S2R R0, SR_CTAID.X ;  /* 0x0000000000007919 */ /* 0x000ee20000002500 */
[----:B------:R-:W-:Y:S01]  /*0060*/  CS2R R34, SRZ ;  /* 0x0000000000227805 */ /* 0x000fe2000001ff00 */
[----:B------:R-:W-:Y:S01]  /*0070*/  ULDC.64 UR6, c[0x0][0x208] ;  /* 0x0000820000067ab9 */ /* 0x000fe20000000a00 */
[----:B------:R-:W-:Y:S02]  /*0080*/  CS2R R20, SRZ ;  /* 0x0000000000147805 */ /* 0x000fe4000001ff00 */
[----:B------:R-:W-:Y:S01]  /*0090*/  CS2R R22, SRZ ;  /* 0x0000000000167805 */ /* 0x000fe2000001ff00 */
[----:B-1----:R-:W-:-:S02]  /*00a0*/  IMAD.SHL.U32 R3, R3, 0x4, RZ ;  /* 0x0000000403037824 */ /* 0x002fc400078e00ff */
[C---:B---3--:R-:W-:Y:S01]  /*00b0*/  IMAD.SHL.U32 R4, R0.reuse, 0x2000, RZ ;  /* 0x0000200000047824 */ /* 0x048fe200078e00ff */
[----:B------:R-:W-:-:S04]  /*00c0*/  ISETP.GE.AND P0, PT, R0, 0x64, PT ;  /* 0x000000640000780c */ /* 0x000fc80003f06270 */
[----:B------:R-:W-:Y:S02]  /*00d0*/  LOP3.LUT R5, R4, 0x7fc, R3, 0xf8, !PT ;  /* 0x000007fc04057812 */ /* 0x000fe400078ef803 */
[----:B------:R-:W-:Y:S02]  /*00e0*/  SHF.R.S32.HI R4, RZ, 0x1f, R4 ;  /* 0x0000001fff047819 */ /* 0x000fe40000011404 */
[----:B------:R-:W-:Y:S02]  /*00f0*/  LEA R36, P1, R5, UR4, 0x2 ;  /* 0x0000000405247c11 */ /* 0x000fe4000f8210ff */
[----:B------:R-:W-:Y:S02]  /*0100*/  LOP3.LUT R3, R3, 0x7fc, RZ, 0xc0, !PT ;  /* 0x000007fc03037812 */ /* 0x000fe400078ec0ff */
[----:B------:R-:W-:-:S03]  /*0110*/  LEA.HI.X R37, R5, UR5, R4, 0x2, P1 ;  /* 0x0000000505257c11 */ /* 0x000fc600088f1404 */
[----:B--2---:R-:W-:Y:S02]  /*0120*/  IMAD.WIDE.U32 R16, R3, 0x4, R16 ;  /* 0x0000000403107825 */ /* 0x004fe400078e0010 */
[----:B------:R-:W2:Y:S04]  /*0130*/  @!P0 LDG.E.EF.128 R32, desc[UR6][R36.64] ;  /* 0x0000000624208981 */ /* 0x000ea8000c0e1d00 */
[----:B------:R-:W3:Y:S04]  /*0140*/  @!P0 LDG.E.EF.128 R20, desc[UR6][R36.64+0x2000] ;  /* 0x0020000624148981 */ /* 0x000ee8000c0e1d00 */
[----:B------:R-:W4:Y:S04]  /*0150*/  LDG.E.EL.128 R28, desc[UR6][R16.64] ;  /* 0x00000006101c7981 */ /* 0x000f28000c2e1d00 */
[----:B------:R-:W5:Y:S01]  /*0160*/  LDG.E.EL.128 R24, desc[UR6][R16.64+0x2000] ;  /* 0x0020000610187981 */ /* 0x000f62000c2e1d00 */
[----:B------:R-:W-:-:S02]  /*0170*/  CS2R R8, SRZ ;  /* 0x0000000000087805 */ /* 0x000fc4000001ff00 */
[----:B------:R-:W-:-:S06]  /*0180*/  CS2R R10, SRZ ;  /* 0x00000000000a7805 */ /* 0x000fcc000001ff00 */
[----:B------:R-:W5:Y:S01]  /*0190*/  @!P0 LDG.E.EF.128 R8, desc[UR6][R36.64+0x6000] ;  /* 0x0060000624088981 */ /* 0x000f62000c0e1d00 */
[----:B--2---:R-:W-:Y:S02]  /*01a0*/  SEL R4, R33, RZ, !P0 ;  /* 0x000000ff21047207 */ /* 0x004fe40004000000 */
[----:B------:R-:W-:Y:S02]  /*01b0*/  SEL R6, R35, RZ, !P0 ;  /* 0x000000ff23067207 */ /* 0x000fe40004000000 */
[----:B---3--:R-:W-:Y:S02]  /*01c0*/  SEL R21, R21, RZ, !P0 ;  /* 0x000000ff15157207 */ /* 0x008fe40004000000 */
[----:B------:R-:W-:Y:S01]  /*01d0*/  SEL R3, R32, RZ, !P0 ;  /* 0x000000ff20037207 */ /* 0x000fe20004000000 */
[----:B----4-:R-:W-:Y:S01]  /*01e0*/  FFMA R4, R4, R29, RZ ;  /* 0x0000001d04047223 */ /* 0x010fe200000000ff */
[----:B------:R-:W-:Y:S01]  /*01f0*/  FFMA R12, R6, R31, RZ ;  /* 0x0000001f060c7223 */ /* 0x000fe200000000ff */
[----:B------:R-:W-:-:S02]  /*0200*/  CS2R R6, SRZ ;  /* 0x0000000000067805 */ /* 0x000fc4000001ff00 */
[----:B------:R-:W-:Y:S01]  /*0210*/  SEL R20, R20, RZ, !P0 ;  /* 0x000000ff14147207 */ /* 0x000fe20004000000 */
[----:B-----5:R-:W-:Y:S01]  /*0220*/  FFMA R25, R21, R25, R4 ;  /* 0x0000001915197223 */ /* 0x020fe20000000004 */
[----:B------:R-:W-:Y:S01]  /*0230*/  CS2R R4, SRZ ;  /* 0x0000000000047805 */ /* 0x000fe2000001ff00 */
[----:B------:R-:W-:Y:S01]  /*0240*/  FFMA R3, R3, R28, RZ ;  /* 0x0000001c03037223 */ /* 0x000fe200000000ff */
[----:B------:R-:W-:-:S04]  /*0250*/  SEL R23, R23, RZ, !P0 ;  /* 0x000000ff17177207 */ /* 0x000fc80004000000 */
[----:B------:R-:W2:Y:S01]  /*0260*/  @!P0 LDG.E.EF.128 R4, desc[UR6][R36.64+0x4000] ;  /* 0x0040000624048981 */ /* 0x000ea2000c0e1d00 */
[----:B------:R-:W-:Y:S01]  /*0270*/  FFMA R3, R20, R24, R3 ;  /* 0x0000001814037223 */ /* 0x000fe20000000003 */
[----:B------:R-:W-:Y:S02]  /*0280*/  FFMA R20, R23, R27, R12 ;  /* 0x0000001b17147223 */ /* 0x000fe4000000000c */
[----:B------:R-:W3:Y:S04]  /*0290*/  LDG.E.EL.128 R12, desc[UR6][R16.64+0x4000] ;  /* 0x00400006100c7981 */ /* 0x000ee8000c2e1d00 */
[----:B------:R-:W4:Y:S01]  /*02a0*/  LDG.E.EL.128 R16, desc[UR6][R16.64+0x6000] ;  /* 0x0060000610107981 */ /* 0x000f22000c2e1d00 */
[----:B------:R-:W-:Y:S02]  /*02b0*/  SEL R21, R34, RZ, !P0 ;  /* 0x000000ff22157207 */ /* 0x000fe40004000000 */
[----:B------:R-:W-:-:S03]  /*02c0*/  SEL R22, R22, RZ, !P0 ;  /* 0x000000ff16167207 */ /* 0x000fc60004000000 */
[----:B------:R-:W-:-:S04]  /*02d0*/  FFMA R21, R21, R30, RZ ;  /* 0x0000001e15157223 */ /* 0x000fc800000000ff */
[----:B------:R-:W-:Y:S01]  /*02e0*/  FFMA R21, R22, R26, R21 ;  /* 0x0000001a16157223 */ /* 0x000fe20000000015 */
[----:B------:R-:W1:Y:S01]  /*02f0*/  S2UR UR5, SR_CgaCtaId ;  /* 0x00000000000579c3 */ /* 0x000e620000008800 */
[----:B------:R-:W-:Y:S02]  /*0300*/  UMOV UR4, 0x400 ;  /* 0x0000040000047882 */ /* 0x000fe40000000000 */
[----:B-1----:R-:W-:Y:S01]  /*0310*/  UPRMT UR4, UR5, 0x654, UR4 ;  /* 0x0000065405047896 */ /* 0x002fe20008000004 */
[----:B--2---:R-:W-:Y:S02]  /*0320*/  SEL R24, R5, RZ, !P0 ;  /* 0x000000ff05187207 */ /* 0x004fe40004000000 */
[----:B------:R-:W-:Y:S02]  /*0330*/  SEL R22, R4, RZ, !P0 ;  /* 0x000000ff04167207 */ /* 0x000fe40004000000 */
[----:B------:R-:W-:Y:S01]  /*0340*/  SEL R6, R6, RZ, !P0 ;  /* 0x000000ff06067207 */ /* 0x000fe20004000000 */
[----:B---3--:R-:W-:Y:S01]  /*0350*/  FFMA R13, R24, R13, R25 ;  /* 0x0000000d180d7223 */ /* 0x008fe20000000019 */
[----:B------:R-:W-:Y:S01]  /*0360*/  SEL R4, R9, RZ, !P0 ;  /* 0x000000ff09047207 */ /* 0x000fe20004000000 */
[----:B------:R-:W-:Y:S01]  /*0370*/  FFMA R12, R22, R12, R3 ;  /* 0x0000000c160c7223 */ /* 0x000fe20000000003 */
[----:B------:R-:W-:Y:S01]  /*0380*/  SEL R5, R8, RZ, !P0 ;  /* 0x000000ff08057207 */ /* 0x000fe20004000000 */
[----:B------:R-:W-:Y:S01]  /*0390*/  FFMA R14, R6, R14, R21 ;  /* 0x0000000e060e7223 */ /* 0x000fe20000000015 */
[----:B------:R-:W-:-:S02]  /*03a0*/  SEL R7, R7, RZ, !P0 ;  /* 0x000000ff07077207 */ /* 0x000fc40004000000 */
[----:B------:R-:W-:Y:S01]  /*03b0*/  SEL R3, R10, RZ, !P0 ;  /* 0x000000ff0a037207 */ /* 0x000fe20004000000 */
[----:B----4-:R-:W-:Y:S01]  /*03c0*/  FFMA R13, R4, R17, R13 ;  /* 0x00000011040d7223 */ /* 0x010fe2000000000d */
[----:B------:R-:W-:Y:S01]  /*03d0*/  FFMA R12, R5, R16, R12 ;  /* 0x00000010050c7223 */ /* 0x000fe2000000000c */
[----:B------:R-:W-:Y:S01]  /*03e0*/  SEL R4, R11, RZ, !P0 ;  /* 0x000000ff0b047207 */ /* 0x000fe20004000000 */
[----:B------:R-:W-:Y:S01]  /*03f0*/  FFMA R7, R7, R15, R20 ;  /* 0x0000000f07077223 */ /* 0x000fe20000000014 */
[----:B------:R-:W-:Y:S01]  /*0400*/  FFMA R3, R3, R18, R14 ;  /* 0x0000001203037223 */ /* 0x000fe2000000000e */
[----:B------:R-:W-:Y:S02]  /*0410*/  FADD R12, R13, R12 ;  /* 0x0000000c0d0c7221 */ /* 0x000fe40000000000 */
[----:B------:R-:W-:Y:S02]  /*0420*/  FFMA R4, R4, R19, R7 ;  /* 0x0000001304047223 */ /* 0x000fe40000000007 */
[----:B------:R-:W-:-:S04]  /*0430*/  FADD R3, R3, R12 ;  /* 0x0000000c03037221 */ /* 0x000fc80000000000 */
[----:B------:R-:W-:-:S05]  /*0440*/  FADD R3, R4, R3 ;  /* 0x0000000304037221 */ /* 0x000fca0000000000 */
[----:B------:R-:W-:-:S05]  /*0450*/  FSEL R3, R3, RZ, !P0 ;  /* 0x000000ff03037208 */ /* 0x000fca0004000000 */
[----:B------:R-:W1:Y:S02]  /*0460*/  SHFL.BFLY PT, R4, R3, 0x10, 0x1f ;  /* 0x0e001f0003047f89 */ /* 0x000e6400000e0000 */
[----:B-1----:R-:W-:-:S05]  /*0470*/  FADD R4, R3, R4 ;  /* 0x0000000403047221 */ /* 0x002fca0000000000 */
[----:B------:R-:W1:Y:S02]  /*0480*/  SHFL.BFLY PT, R5, R4, 0x8, 0x1f ;  /* 0x0d001f0004057f89 */ /* 0x000e6400000e0000 */
[----:B-1----:R-:W-:-:S05]  /*0490*/  FADD R5, R4, R5 ;  /* 0x0000000504057221 */ /* 0x002fca0000000000 */
[----:B------:R-:W1:Y:S01]  /*04a0*/  SHFL.BFLY PT, R6, R5, 0x4, 0x1f ;  /* 0x0c801f0005067f89 */ /* 0x000e6200000e0000 */
[----:B------:R-:W2:Y:S01]  /*04b0*/  S2R R9, SR_TID.X ;  /* 0x0000000000097919 */ /* 0x000ea20000002100 */
[----:B-1----:R-:W-:-:S05]  /*04c0*/  FADD R6, R5, R6 ;  /* 0x0000000605067221 */ /* 0x002fca0000000000 */
[----:B------:R-:W1:Y:S02]  /*04d0*/  SHFL.BFLY PT, R7, R6, 0x2, 0x1f ;  /* 0x0c401f0006077f89 */ /* 0x000e6400000e0000 */
[----:B-1----:R-:W-:-:S05]  /*04e0*/  FADD R7, R6, R7 ;  /* 0x0000000706077221 */ /* 0x002fca0000000000 */
[----:B------:R-:W1:Y:S01]  /*04f0*/  SHFL.BFLY PT, R8, R7, 0x1, 0x1f ;  /* 0x0c201f0007087f89 */ /* 0x000e6200000e0000 */
[----:B--2---:R-:W-:Y:S02]  /*0500*/  LOP3.LUT P0, RZ, R9, 0x1f, RZ, 0xc0, !PT ;  /* 0x0000001f09ff7812 */ /* 0x004fe4000780c0ff */
[----:B------:R-:W-:-:S04]  /*0510*/  SHF.R.U32.HI R3, RZ, 0x3, R9 ;  /* 0x00000003ff037819 */ /* 0x000fc80000011609 */
[----:B------:R-:W-:Y:S01]  /*0520*/  LOP3.LUT R3, R3, 0x3c, RZ, 0xc0, !PT ;  /* 0x0000003c03037812 */ /* 0x000fe200078ec0ff */
[----:B-1----:R-:W-:-:S06]  /*0530*/  FADD R8, R7, R8 ;  /* 0x0000000807087221 */ /* 0x002fcc0000000000 */
[----:B------:R-:W-:Y:S01]  /*0540*/  @!P0 STS [R3+UR4], R8 ;  /* 0x0000000803008988 */ /* 0x000fe20008000804 */
[----:B------:R-:W-:Y:S01]  /*0550*/  BAR.SYNC.DEFER_BLOCKING 0x0 ;  /* 0x0000000000007b1d */ /* 0x000fe20000010000 */
[C---:B------:R-:W-:Y:S01]  /*0560*/  ISETP.GE.AND P1, PT, R9.reuse, 0x10, PT ;  /* 0x000000100900780c */ /* 0x040fe20003f26270 */
[----:B------:R-:W-:-:S12]  /*0570*/  IMAD.SHL.U32 R11, R9, 0x4, RZ ;  /* 0x00000004090b7824 */ /* 0x000fd800078e00ff */
[----:B------:R-:W1:Y:S04]  /*0580*/  @!P1 LDS R2, [R11+UR4] ;  /* 0x000000040b029984 */ /* 0x000e680008000800 */
[----:B-1----:R-:W1:Y:S02]  /*0590*/  SHFL.BFLY PT, R5, R2, 0x8, 0x1f ;  /* 0x0d001f0002057f89 */ /* 0x002e6400000e0000 */
[----:B-1----:R-:W-:-:S05]  /*05a0*/  FADD R5, R2, R5 ;  /* 0x0000000502057221 */ /* 0x002fca0000000000 */
[----:B------:R-:W1:Y:S02]  /*05b0*/  SHFL.BFLY PT, R4, R5, 0x4, 0x1f ;  /* 0x0c801f0005047f89 */ /* 0x000e6400000e0000 */
[----:B-1----:R-:W-:-:S05]  /*05c0*/  FADD R4, R5, R4 ;  /* 0x0000000405047221 */ /* 0x002fca0000000000 */
[----:B------:R-:W1:Y:S01]  /*05d0*/  SHFL.BFLY PT, R7, R4, 0x2, 0x1f ;  /* 0x0c401f0004077f89 */ /* 0x000e6200000e0000 */
[----:B------:R-:W-:Y:S01]  /*05e0*/  LOP3.LUT P0, RZ, R9, 0xf, RZ, 0xc0, !PT ;  /* 0x0000000f09ff7812 */ /* 0x000fe2000780c0ff */
[----:B-1----:R-:W-:-:S05]  /*05f0*/  FADD R7, R4, R7 ;  /* 0x0000000704077221 */ /* 0x002fca0000000000 */
[----:B------:R-:W1:Y:S01]  /*0600*/  SHFL.BFLY PT, R6, R7, 0x1, 0x1f ;  /* 0x0c201f0007067f89 */ /* 0x000e6200000e0000 */
[C---:B------:R-:W-:Y:S02]  /*0610*/  ISETP.LT.AND P0, PT, R9.reuse, 0x10, !P0 ;  /* 0x000000100900780c */ /* 0x040fe40004701270 */
[----:B------:R-:W-:-:S04]  /*0620*/  LOP3.LUT P1, RZ, R9, 0x1ff, RZ, 0xc0, !PT ;  /* 0x000001ff09ff7812 */ /* 0x000fc8000782c0ff */
[----:B------:R-:W-:Y:S01]  /*0630*/  ISETP.LT.AND P1, PT, R0, 0x64, !P1 ;  /* 0x000000640000780c */ /* 0x000fe20004f21270 */
[----:B-1----:R-:W-:-:S06]  /*0640*/  FADD R6, R7, R6 ;  /* 0x0000000607067221 */ /* 0x002fcc0000000000 */
[----:B------:R1:W-:Y:S01]  /*0650*/  @P0 STS [R11+UR4], R6 ;  /* 0x000000060b000988 */ /* 0x0003e20008000804 */
[----:B------:R-:W-:Y:S06]  /*0660*/  BAR.SYNC.DEFER_BLOCKING 0x0 ;  /* 0x0000000000007b1d */ /* 0x000fec0000010000 */
[----:B-1----:R-:W-:Y:S05]  /*0670*/  @!P1 EXIT ;  /* 0x000000000000994d */ /* 0x002fea0003800000 */
[----:B------:R-:W0:Y:S01]  /*0680*/  LDS R5, [UR4] ;  /* 0x00000004ff057984 */ /* 0x000e220008000800 */
[----:B------:R-:W1:Y:S02]  /*0690*/  LDC.64 R2, c[0x0][0x220] ;  /* 0x00008800ff027b82 */ /* 0x000e640000000a00 */
[----:B-1----:R-:W-:-:S05]  /*06a0*/  IMAD.WIDE R2, R0, 0x4, R2 ;  /* 0x0000000400027825 */ /* 0x002fca00078e0202 */
[----:B0-----:R-:W-:Y:S01]  /*06b0*/  STG.E desc[UR6][R2.64], R5 ;  /* 0x0000000502007986 */ /* 0x001fe2000c101906 */
[----:B------:R-:W-:Y:S05]  /*06c0*/  EXIT ;  /* 0x000000000000794d */ /* 0x000fea0003800000 */
.L_x_0:
[----:B------:R-:W-:-:S00]  /*06d0*/  BRA `(.L_x_0) ;  /* 0xfffffffc00fc7947 */ /* 0x000fc0000383ffff */
[----:B------:R-:W-:-:S00]  /*06e0*/  NOP ;  /* 0x0000000000007918 */ /* 0x000fc00000000000 */
        /* <DEDUP_REMOVED lines=9> */
.L_x_1:


//--------------------- .nv.shared.triton_red_fused_mv_2 --------------------------
	.section	.nv.shared.triton_red_fused_mv_2,"aw",@nobits
	.sectionflags	@""
	.align	16
	.zero		1024


//--------------------- .nv.constant0.triton_red_fused_mv_2 --------------------------
	.section	.nv.constant0.triton_red_fused_mv_2,"a",@progbits
	.sectionflags	@""
	.align	4
.nv.constant0.triton_red_fused_mv_2:
	.zero		560
